//
// Generated by NVIDIA NVVM Compiler
//
// Compiler Build ID: CL-36424714
// Cuda compilation tools, release 13.0, V13.0.88
// Based on NVVM 20.0.0
//

.version 9.0
.target sm_100
.address_size 64

	// .globl	_Z19vector_add_parallelPfS_S_i

.visible .entry _Z19vector_add_parallelPfS_S_i(
	.param .u64 .ptr .align 1 _Z19vector_add_parallelPfS_S_i_param_0,
	.param .u64 .ptr .align 1 _Z19vector_add_parallelPfS_S_i_param_1,
	.param .u64 .ptr .align 1 _Z19vector_add_parallelPfS_S_i_param_2,
	.param .u32 _Z19vector_add_parallelPfS_S_i_param_3
)
{
	.reg .pred 	%p<2>;
	.reg .b32 	%r<6>;
	.reg .b32 	%f<4>;
	.reg .b64 	%rd<11>;

	ld.param.u64 	%rd1, [_Z19vector_add_parallelPfS_S_i_param_0];
	ld.param.u64 	%rd2, [_Z19vector_add_parallelPfS_S_i_param_1];
	ld.param.u64 	%rd3, [_Z19vector_add_parallelPfS_S_i_param_2];
	ld.param.u32 	%r2, [_Z19vector_add_parallelPfS_S_i_param_3];
	mov.u32 	%r3, %tid.x;
	mov.u32 	%r4, %ctaid.x;
	mov.u32 	%r5, %ntid.x;
	mad.lo.s32 	%r1, %r4, %r5, %r3;
	setp.ge.s32 	%p1, %r1, %r2;
	@%p1 bra 	$L__BB0_2;
	cvta.to.global.u64 	%rd4, %rd1;
	cvta.to.global.u64 	%rd5, %rd2;
	cvta.to.global.u64 	%rd6, %rd3;
	mul.wide.s32 	%rd7, %r1, 4;
	add.s64 	%rd8, %rd4, %rd7;
	ld.global.f32 	%f1, [%rd8];
	add.s64 	%rd9, %rd5, %rd7;
	ld.global.f32 	%f2, [%rd9];
	add.f32 	%f3, %f1, %f2;
	add.s64 	%rd10, %rd6, %rd7;
	st.global.f32 	[%rd10], %f3;
$L__BB0_2:
	ret;

}
	// .globl	_Z17matrix_add_scalarPffS_ii
.visible .entry _Z17matrix_add_scalarPffS_ii(
	.param .u64 .ptr .align 1 _Z17matrix_add_scalarPffS_ii_param_0,
	.param .f32 _Z17matrix_add_scalarPffS_ii_param_1,
	.param .u64 .ptr .align 1 _Z17matrix_add_scalarPffS_ii_param_2,
	.param .u32 _Z17matrix_add_scalarPffS_ii_param_3,
	.param .u32 _Z17matrix_add_scalarPffS_ii_param_4
)
{
	.reg .pred 	%p<4>;
	.reg .b32 	%r<12>;
	.reg .b32 	%f<4>;
	.reg .b64 	%rd<8>;

	ld.param.u64 	%rd1, [_Z17matrix_add_scalarPffS_ii_param_0];
	ld.param.f32 	%f1, [_Z17matrix_add_scalarPffS_ii_param_1];
	ld.param.u64 	%rd2, [_Z17matrix_add_scalarPffS_ii_param_2];
	ld.param.u32 	%r4, [_Z17matrix_add_scalarPffS_ii_param_3];
	ld.param.u32 	%r3, [_Z17matrix_add_scalarPffS_ii_param_4];
	mov.u32 	%r5, %tid.x;
	mov.u32 	%r6, %ctaid.x;
	mov.u32 	%r7, %ntid.x;
	mad.lo.s32 	%r1, %r6, %r7, %r5;
	mov.u32 	%r8, %tid.y;
	mov.u32 	%r9, %ctaid.y;
	mov.u32 	%r10, %ntid.y;
	mad.lo.s32 	%r2, %r9, %r10, %r8;
	setp.ge.s32 	%p1, %r2, %r4;
	setp.ge.s32 	%p2, %r1, %r3;
	or.pred  	%p3, %p1, %p2;
	@%p3 bra 	$L__BB1_2;
	cvta.to.global.u64 	%rd3, %rd1;
	cvta.to.global.u64 	%rd4, %rd2;
	mad.lo.s32 	%r11, %r3, %r2, %r1;
	mul.wide.s32 	%rd5, %r11, 4;
	add.s64 	%rd6, %rd3, %rd5;
	ld.global.f32 	%f2, [%rd6];
	add.f32 	%f3, %f1, %f2;
	add.s64 	%rd7, %rd4, %rd5;
	st.global.f32 	[%rd7], %f3;
$L__BB1_2:
	ret;

}
	// .globl	_Z24matrix_add_scalar_seriesPffS_ii
.visible .entry _Z24matrix_add_scalar_seriesPffS_ii(
	.param .u64 .ptr .align 1 _Z24matrix_add_scalar_seriesPffS_ii_param_0,
	.param .f32 _Z24matrix_add_scalar_seriesPffS_ii_param_1,
	.param .u64 .ptr .align 1 _Z24matrix_add_scalar_seriesPffS_ii_param_2,
	.param .u32 _Z24matrix_add_scalar_seriesPffS_ii_param_3,
	.param .u32 _Z24matrix_add_scalar_seriesPffS_ii_param_4
)
{
	.reg .pred 	%p<10>;
	.reg .b32 	%r<25>;
	.reg .b32 	%f<60>;
	.reg .b64 	%rd<28>;

	ld.param.u64 	%rd15, [_Z24matrix_add_scalar_seriesPffS_ii_param_0];
	ld.param.f32 	%f1, [_Z24matrix_add_scalar_seriesPffS_ii_param_1];
	ld.param.u64 	%rd16, [_Z24matrix_add_scalar_seriesPffS_ii_param_2];
	ld.param.u32 	%r17, [_Z24matrix_add_scalar_seriesPffS_ii_param_3];
	ld.param.u32 	%r18, [_Z24matrix_add_scalar_seriesPffS_ii_param_4];
	cvta.to.global.u64 	%rd1, %rd16;
	cvta.to.global.u64 	%rd2, %rd15;
	mul.lo.s32 	%r1, %r18, %r17;
	setp.lt.s32 	%p1, %r1, 1;
	@%p1 bra 	$L__BB2_13;
	and.b32  	%r2, %r1, 15;
	setp.lt.u32 	%p2, %r1, 16;
	mov.b32 	%r22, 0;
	@%p2 bra 	$L__BB2_4;
	and.b32  	%r22, %r1, 2147483632;
	neg.s32 	%r20, %r22;
	add.s64 	%rd25, %rd2, 32;
	add.s64 	%rd24, %rd1, 32;
$L__BB2_3:
	.pragma "nounroll";
	ld.global.f32 	%f2, [%rd25+-32];
	add.f32 	%f3, %f1, %f2;
	st.global.f32 	[%rd24+-32], %f3;
	ld.global.f32 	%f4, [%rd25+-28];
	add.f32 	%f5, %f1, %f4;
	st.global.f32 	[%rd24+-28], %f5;
	ld.global.f32 	%f6, [%rd25+-24];
	add.f32 	%f7, %f1, %f6;
	st.global.f32 	[%rd24+-24], %f7;
	ld.global.f32 	%f8, [%rd25+-20];
	add.f32 	%f9, %f1, %f8;
	st.global.f32 	[%rd24+-20], %f9;
	ld.global.f32 	%f10, [%rd25+-16];
	add.f32 	%f11, %f1, %f10;
	st.global.f32 	[%rd24+-16], %f11;
	ld.global.f32 	%f12, [%rd25+-12];
	add.f32 	%f13, %f1, %f12;
	st.global.f32 	[%rd24+-12], %f13;
	ld.global.f32 	%f14, [%rd25+-8];
	add.f32 	%f15, %f1, %f14;
	st.global.f32 	[%rd24+-8], %f15;
	ld.global.f32 	%f16, [%rd25+-4];
	add.f32 	%f17, %f1, %f16;
	st.global.f32 	[%rd24+-4], %f17;
	ld.global.f32 	%f18, [%rd25];
	add.f32 	%f19, %f1, %f18;
	st.global.f32 	[%rd24], %f19;
	ld.global.f32 	%f20, [%rd25+4];
	add.f32 	%f21, %f1, %f20;
	st.global.f32 	[%rd24+4], %f21;
	ld.global.f32 	%f22, [%rd25+8];
	add.f32 	%f23, %f1, %f22;
	st.global.f32 	[%rd24+8], %f23;
	ld.global.f32 	%f24, [%rd25+12];
	add.f32 	%f25, %f1, %f24;
	st.global.f32 	[%rd24+12], %f25;
	ld.global.f32 	%f26, [%rd25+16];
	add.f32 	%f27, %f1, %f26;
	st.global.f32 	[%rd24+16], %f27;
	ld.global.f32 	%f28, [%rd25+20];
	add.f32 	%f29, %f1, %f28;
	st.global.f32 	[%rd24+20], %f29;
	ld.global.f32 	%f30, [%rd25+24];
	add.f32 	%f31, %f1, %f30;
	st.global.f32 	[%rd24+24], %f31;
	ld.global.f32 	%f32, [%rd25+28];
	add.f32 	%f33, %f1, %f32;
	st.global.f32 	[%rd24+28], %f33;
	add.s32 	%r20, %r20, 16;
	add.s64 	%rd25, %rd25, 64;
	add.s64 	%rd24, %rd24, 64;
	setp.ne.s32 	%p3, %r20, 0;
	@%p3 bra 	$L__BB2_3;
$L__BB2_4:
	setp.eq.s32 	%p4, %r2, 0;
	@%p4 bra 	$L__BB2_13;
	and.b32  	%r8, %r1, 7;
	setp.lt.u32 	%p5, %r2, 8;
	@%p5 bra 	$L__BB2_7;
	mul.wide.u32 	%rd17, %r22, 4;
	add.s64 	%rd18, %rd2, %rd17;
	ld.global.f32 	%f34, [%rd18];
	add.f32 	%f35, %f1, %f34;
	add.s64 	%rd19, %rd1, %rd17;
	st.global.f32 	[%rd19], %f35;
	ld.global.f32 	%f36, [%rd18+4];
	add.f32 	%f37, %f1, %f36;
	st.global.f32 	[%rd19+4], %f37;
	ld.global.f32 	%f38, [%rd18+8];
	add.f32 	%f39, %f1, %f38;
	st.global.f32 	[%rd19+8], %f39;
	ld.global.f32 	%f40, [%rd18+12];
	add.f32 	%f41, %f1, %f40;
	st.global.f32 	[%rd19+12], %f41;
	ld.global.f32 	%f42, [%rd18+16];
	add.f32 	%f43, %f1, %f42;
	st.global.f32 	[%rd19+16], %f43;
	ld.global.f32 	%f44, [%rd18+20];
	add.f32 	%f45, %f1, %f44;
	st.global.f32 	[%rd19+20], %f45;
	ld.global.f32 	%f46, [%rd18+24];
	add.f32 	%f47, %f1, %f46;
	st.global.f32 	[%rd19+24], %f47;
	ld.global.f32 	%f48, [%rd18+28];
	add.f32 	%f49, %f1, %f48;
	st.global.f32 	[%rd19+28], %f49;
	add.s32 	%r22, %r22, 8;
$L__BB2_7:
	setp.eq.s32 	%p6, %r8, 0;
	@%p6 bra 	$L__BB2_13;
	and.b32  	%r11, %r1, 3;
	setp.lt.u32 	%p7, %r8, 4;
	@%p7 bra 	$L__BB2_10;
	mul.wide.u32 	%rd20, %r22, 4;
	add.s64 	%rd21, %rd2, %rd20;
	ld.global.f32 	%f50, [%rd21];
	add.f32 	%f51, %f1, %f50;
	add.s64 	%rd22, %rd1, %rd20;
	st.global.f32 	[%rd22], %f51;
	ld.global.f32 	%f52, [%rd21+4];
	add.f32 	%f53, %f1, %f52;
	st.global.f32 	[%rd22+4], %f53;
	ld.global.f32 	%f54, [%rd21+8];
	add.f32 	%f55, %f1, %f54;
	st.global.f32 	[%rd22+8], %f55;
	ld.global.f32 	%f56, [%rd21+12];
	add.f32 	%f57, %f1, %f56;
	st.global.f32 	[%rd22+12], %f57;
	add.s32 	%r22, %r22, 4;
$L__BB2_10:
	setp.eq.s32 	%p8, %r11, 0;
	@%p8 bra 	$L__BB2_13;
	mul.wide.u32 	%rd23, %r22, 4;
	add.s64 	%rd27, %rd1, %rd23;
	add.s64 	%rd26, %rd2, %rd23;
	neg.s32 	%r24, %r11;
$L__BB2_12:
	.pragma "nounroll";
	ld.global.f32 	%f58, [%rd26];
	add.f32 	%f59, %f1, %f58;
	st.global.f32 	[%rd27], %f59;
	add.s64 	%rd27, %rd27, 4;
	add.s64 	%rd26, %rd26, 4;
	add.s32 	%r24, %r24, 1;
	setp.ne.s32 	%p9, %r24, 0;
	@%p9 bra 	$L__BB2_12;
$L__BB2_13:
	ret;

}


// ===== COMPILED SASS (sm_100) =====

	.target	sm_100

	.elftype	@"ET_EXEC"


//--------------------- .note.nv.tkinfo           --------------------------
	.section	.note.nv.tkinfo,"",@"SHT_NOTE"
	.sectionflags	@"SHF_NOTE_NV_TKINFO"
	.tkinfo
        /*0018*/ 	.word	0x00000002
        /*0030*/ 	.string	""
        /*0030*/ 	.string	"ptxas"
        /*0030*/ 	.string	"Cuda compilation tools, release 13.0, V13.0.88"
        /*0030*/ 	.string	"Build cuda_13.0.r13.0/compiler.36424714_0"
        /*0030*/ 	.string	"-arch sm_100 -m 64 "



//--------------------- .note.nv.cuinfo           --------------------------
	.section	.note.nv.cuinfo,"",@"SHT_NOTE"
	.sectionflags	@"SHF_NOTE_NV_CUINFO"
        /*0018*/ 	.short	0x0002
        /*001a*/ 	.short	0x0064
        /*001c*/ 	.short	0x0082
	.zero		2


//--------------------- .nv.info                  --------------------------
	.section	.nv.info,"",@"SHT_CUDA_INFO"
	.align	4


	//----- nvinfo : EIATTR_REGCOUNT
	.align		4
        /*0000*/ 	.byte	0x04, 0x2f
        /*0002*/ 	.short	(.L_1 - .L_0)
	.align		4
.L_0:
        /*0004*/ 	.word	index@(_Z19vector_add_parallelPfS_S_i)
        /*0008*/ 	.word	0x0000000c


	//----- nvinfo : EIATTR_FRAME_SIZE
	.align		4
.L_1:
        /*000c*/ 	.byte	0x04, 0x11
        /*000e*/ 	.short	(.L_3 - .L_2)
	.align		4
.L_2:
        /*0010*/ 	.word	index@(_Z19vector_add_parallelPfS_S_i)
        /*0014*/ 	.word	0x00000000


	//----- nvinfo : EIATTR_REGCOUNT
	.align		4
.L_3:
        /*0018*/ 	.byte	0x04, 0x2f
        /*001a*/ 	.short	(.L_5 - .L_4)
	.align		4
.L_4:
        /*001c*/ 	.word	index@(_Z17matrix_add_scalarPffS_ii)
        /*0020*/ 	.word	0x0000000a


	//----- nvinfo : EIATTR_FRAME_SIZE
	.align		4
.L_5:
        /*0024*/ 	.byte	0x04, 0x11
        /*0026*/ 	.short	(.L_7 - .L_6)
	.align		4
.L_6:
        /*0028*/ 	.word	index@(_Z17matrix_add_scalarPffS_ii)
        /*002c*/ 	.word	0x00000000


	//----- nvinfo : EIATTR_REGCOUNT
	.align		4
.L_7:
        /*0030*/ 	.byte	0x04, 0x2f
        /*0032*/ 	.short	(.L_9 - .L_8)
	.align		4
.L_8:
        /*0034*/ 	.word	index@(_Z24matrix_add_scalar_seriesPffS_ii)
        /*0038*/ 	.word	0x00000012


	//----- nvinfo : EIATTR_FRAME_SIZE
	.align		4
.L_9:
        /*003c*/ 	.byte	0x04, 0x11
        /*003e*/ 	.short	(.L_11 - .L_10)
	.align		4
.L_10:
        /*0040*/ 	.word	index@(_Z24matrix_add_scalar_seriesPffS_ii)
        /*0044*/ 	.word	0x00000000


	//----- nvinfo : EIATTR_MIN_STACK_SIZE
	.align		4
.L_11:
        /*0048*/ 	.byte	0x04, 0x12
        /*004a*/ 	.short	(.L_13 - .L_12)
	.align		4
.L_12:
        /*004c*/ 	.word	index@(_Z24matrix_add_scalar_seriesPffS_ii)
        /*0050*/ 	.word	0x00000000


	//----- nvinfo : EIATTR_MIN_STACK_SIZE
	.align		4
.L_13:
        /*0054*/ 	.byte	0x04, 0x12
        /*0056*/ 	.short	(.L_15 - .L_14)
	.align		4
.L_14:
        /*0058*/ 	.word	index@(_Z17matrix_add_scalarPffS_ii)
        /*005c*/ 	.word	0x00000000


	//----- nvinfo : EIATTR_MIN_STACK_SIZE
	.align		4
.L_15:
        /*0060*/ 	.byte	0x04, 0x12
        /*0062*/ 	.short	(.L_17 - .L_16)
	.align		4
.L_16:
        /*0064*/ 	.word	index@(_Z19vector_add_parallelPfS_S_i)
        /*0068*/ 	.word	0x00000000
.L_17:


//--------------------- .nv.compat                --------------------------
	.section	.nv.compat,"",@"SHT_CUDA_COMPAT_INFO"
	.align	4
        /*0000*/ 	.byte	0x02, 0x09, 0x00, 0x00, 0x02, 0x02, 0x01, 0x00, 0x02, 0x05, 0x05, 0x00, 0x03, 0x07, 0x01, 0x01
        /*0010*/ 	.byte	0x02, 0x03, 0x00, 0x00, 0x02, 0x06, 0x01, 0x00, 0x04, 0x0b, 0x08, 0x00, 0x09, 0x00, 0x00, 0x00
        /*0020*/ 	.byte	0x00, 0x00, 0x00, 0x00


//--------------------- .nv.info._Z24matrix_add_scalar_seriesPffS_ii --------------------------
	.section	.nv.info._Z24matrix_add_scalar_seriesPffS_ii,"",@"SHT_CUDA_INFO"
	.sectionflags	@""
	.align	4


	//----- nvinfo : EIATTR_CUDA_API_VERSION
	.align		4
        /*0000*/ 	.byte	0x04, 0x37
        /*0002*/ 	.short	(.L_19 - .L_18)
.L_18:
        /*0004*/ 	.word	0x00000082


	//----- nvinfo : EIATTR_KPARAM_INFO
	.align		4
.L_19:
        /*0008*/ 	.byte	0x04, 0x17
        /*000a*/ 	.short	(.L_21 - .L_20)
.L_20:
        /*000c*/ 	.word	0x00000000
        /*0010*/ 	.short	0x0004
        /*0012*/ 	.short	0x001c
        /*0014*/ 	.byte	0x00, 0xf0, 0x11, 0x00


	//----- nvinfo : EIATTR_KPARAM_INFO
	.align		4
.L_21:
        /*0018*/ 	.byte	0x04, 0x17
        /*001a*/ 	.short	(.L_23 - .L_22)
.L_22:
        /*001c*/ 	.word	0x00000000
        /*0020*/ 	.short	0x0003
        /*0022*/ 	.short	0x0018
        /*0024*/ 	.byte	0x00, 0xf0, 0x11, 0x00


	//----- nvinfo : EIATTR_KPARAM_INFO
	.align		4
.L_23:
        /*0028*/ 	.byte	0x04, 0x17
        /*002a*/ 	.short	(.L_25 - .L_24)
.L_24:
        /*002c*/ 	.word	0x00000000
        /*0030*/ 	.short	0x0002
        /*0032*/ 	.short	0x0010
        /*0034*/ 	.byte	0x00, 0xf5, 0x21, 0x00


	//----- nvinfo : EIATTR_KPARAM_INFO
	.align		4
.L_25:
        /*0038*/ 	.byte	0x04, 0x17
        /*003a*/ 	.short	(.L_27 - .L_26)
.L_26:
        /*003c*/ 	.word	0x00000000
        /*0040*/ 	.short	0x0001
        /*0042*/ 	.short	0x0008
        /*0044*/ 	.byte	0x00, 0xf0, 0x11, 0x00


	//----- nvinfo : EIATTR_KPARAM_INFO
	.align		4
.L_27:
        /*0048*/ 	.byte	0x04, 0x17
        /*004a*/ 	.short	(.L_29 - .L_28)
.L_28:
        /*004c*/ 	.word	0x00000000
        /*0050*/ 	.short	0x0000
        /*0052*/ 	.short	0x0000
        /*0054*/ 	.byte	0x00, 0xf5, 0x21, 0x00


	//----- nvinfo : EIATTR_SPARSE_MMA_MASK
	.align		4
.L_29:
        /*0058*/ 	.byte	0x03, 0x50
        /*005a*/ 	.short	0x0000


	//----- nvinfo : EIATTR_MAXREG_COUNT
	.align		4
        /*005c*/ 	.byte	0x03, 0x1b
        /*005e*/ 	.short	0x00ff


	//----- nvinfo : EIATTR_MERCURY_ISA_VERSION
	.align		4
        /*0060*/ 	.byte	0x03, 0x5f
        /*0062*/ 	.short	0x0101


	//----- nvinfo : EIATTR_VRC_CTA_INIT_COUNT
	.align		4
        /*0064*/ 	.byte	0x02, 0x4a
	.zero		1
	.zero		1


	//----- nvinfo : EIATTR_EXIT_INSTR_OFFSETS
	.align		4
        /*0068*/ 	.byte	0x04, 0x1c
        /*006a*/ 	.short	(.L_31 - .L_30)


	//   ....[0]....
.L_30:
        /*006c*/ 	.word	0x00000040


	//   ....[1]....
        /*0070*/ 	.word	0x00000530


	//   ....[2]....
        /*0074*/ 	.word	0x00000760


	//   ....[3]....
        /*0078*/ 	.word	0x000008d0


	//   ....[4]....
        /*007c*/ 	.word	0x00000a50


	//----- nvinfo : EIATTR_CBANK_PARAM_SIZE
	.align		4
.L_31:
        /*0080*/ 	.byte	0x03, 0x19
        /*0082*/ 	.short	0x0020


	//----- nvinfo : EIATTR_PARAM_CBANK
	.align		4
        /*0084*/ 	.byte	0x04, 0x0a
        /*0086*/ 	.short	(.L_33 - .L_32)
	.align		4
.L_32:
        /*0088*/ 	.word	index@(.nv.constant0._Z24matrix_add_scalar_seriesPffS_ii)
        /*008c*/ 	.short	0x0380
        /*008e*/ 	.short	0x0020


	//----- nvinfo : EIATTR_SW_WAR
	.align		4
.L_33:
        /*0090*/ 	.byte	0x04, 0x36
        /*0092*/ 	.short	(.L_35 - .L_34)
.L_34:
        /*0094*/ 	.word	0x00000008
.L_35:


//--------------------- .nv.info._Z17matrix_add_scalarPffS_ii --------------------------
	.section	.nv.info._Z17matrix_add_scalarPffS_ii,"",@"SHT_CUDA_INFO"
	.sectionflags	@""
	.align	4


	//----- nvinfo : EIATTR_CUDA_API_VERSION
	.align		4
        /*0000*/ 	.byte	0x04, 0x37
        /*0002*/ 	.short	(.L_37 - .L_36)
.L_36:
        /*0004*/ 	.word	0x00000082


	//----- nvinfo : EIATTR_KPARAM_INFO
	.align		4
.L_37:
        /*0008*/ 	.byte	0x04, 0x17
        /*000a*/ 	.short	(.L_39 - .L_38)
.L_38:
        /*000c*/ 	.word	0x00000000
        /*0010*/ 	.short	0x0004
        /*0012*/ 	.short	0x001c
        /*0014*/ 	.byte	0x00, 0xf0, 0x11, 0x00


	//----- nvinfo : EIATTR_KPARAM_INFO
	.align		4
.L_39:
        /*0018*/ 	.byte	0x04, 0x17
        /*001a*/ 	.short	(.L_41 - .L_40)
.L_40:
        /*001c*/ 	.word	0x00000000
        /*0020*/ 	.short	0x0003
        /*0022*/ 	.short	0x0018
        /*0024*/ 	.byte	0x00, 0xf0, 0x11, 0x00


	//----- nvinfo : EIATTR_KPARAM_INFO
	.align		4
.L_41:
        /*0028*/ 	.byte	0x04, 0x17
        /*002a*/ 	.short	(.L_43 - .L_42)
.L_42:
        /*002c*/ 	.word	0x00000000
        /*0030*/ 	.short	0x0002
        /*0032*/ 	.short	0x0010
        /*0034*/ 	.byte	0x00, 0xf5, 0x21, 0x00


	//----- nvinfo : EIATTR_KPARAM_INFO
	.align		4
.L_43:
        /*0038*/ 	.byte	0x04, 0x17
        /*003a*/ 	.short	(.L_45 - .L_44)
.L_44:
        /*003c*/ 	.word	0x00000000
        /*0040*/ 	.short	0x0001
        /*0042*/ 	.short	0x0008
        /*0044*/ 	.byte	0x00, 0xf0, 0x11, 0x00


	//----- nvinfo : EIATTR_KPARAM_INFO
	.align		4
.L_45:
        /*0048*/ 	.byte	0x04, 0x17
        /*004a*/ 	.short	(.L_47 - .L_46)
.L_46:
        /*004c*/ 	.word	0x00000000
        /*0050*/ 	.short	0x0000
        /*0052*/ 	.short	0x0000
        /*0054*/ 	.byte	0x00, 0xf5, 0x21, 0x00


	//----- nvinfo : EIATTR_SPARSE_MMA_MASK
	.align		4
.L_47:
        /*0058*/ 	.byte	0x03, 0x50
        /*005a*/ 	.short	0x0000


	//----- nvinfo : EIATTR_MAXREG_COUNT
	.align		4
        /*005c*/ 	.byte	0x03, 0x1b
        /*005e*/ 	.short	0x00ff


	//----- nvinfo : EIATTR_MERCURY_ISA_VERSION
	.align		4
        /*0060*/ 	.byte	0x03, 0x5f
        /*0062*/ 	.short	0x0101


	//----- nvinfo : EIATTR_VRC_CTA_INIT_COUNT
	.align		4
        /*0064*/ 	.byte	0x02, 0x4a
	.zero		1
	.zero		1


	//----- nvinfo : EIATTR_EXIT_INSTR_OFFSETS
	.align		4
        /*0068*/ 	.byte	0x04, 0x1c
        /*006a*/ 	.short	(.L_49 - .L_48)


	//   ....[0]....
.L_48:
        /*006c*/ 	.word	0x000000c0


	//   ....[1]....
        /*0070*/ 	.word	0x00000170


	//----- nvinfo : EIATTR_CBANK_PARAM_SIZE
	.align		4
.L_49:
        /*0074*/ 	.byte	0x03, 0x19
        /*0076*/ 	.short	0x0020


	//----- nvinfo : EIATTR_PARAM_CBANK
	.align		4
        /*0078*/ 	.byte	0x04, 0x0a
        /*007a*/ 	.short	(.L_51 - .L_50)
	.align		4
.L_50:
        /*007c*/ 	.word	index@(.nv.constant0._Z17matrix_add_scalarPffS_ii)
        /*0080*/ 	.short	0x0380
        /*0082*/ 	.short	0x0020


	//----- nvinfo : EIATTR_SW_WAR
	.align		4
.L_51:
        /*0084*/ 	.byte	0x04, 0x36
        /*0086*/ 	.short	(.L_53 - .L_52)
.L_52:
        /*0088*/ 	.word	0x00000008
.L_53:


//--------------------- .nv.info._Z19vector_add_parallelPfS_S_i --------------------------
	.section	.nv.info._Z19vector_add_parallelPfS_S_i,"",@"SHT_CUDA_INFO"
	.sectionflags	@""
	.align	4


	//----- nvinfo : EIATTR_CUDA_API_VERSION
	.align		4
        /*0000*/ 	.byte	0x04, 0x37
        /*0002*/ 	.short	(.L_55 - .L_54)
.L_54:
        /*0004*/ 	.word	0x00000082


	//----- nvinfo : EIATTR_KPARAM_INFO
	.align		4
.L_55:
        /*0008*/ 	.byte	0x04, 0x17
        /*000a*/ 	.short	(.L_57 - .L_56)
.L_56:
        /*000c*/ 	.word	0x00000000
        /*0010*/ 	.short	0x0003
        /*0012*/ 	.short	0x0018
        /*0014*/ 	.byte	0x00, 0xf0, 0x11, 0x00


	//----- nvinfo : EIATTR_KPARAM_INFO
	.align		4
.L_57:
        /*0018*/ 	.byte	0x04, 0x17
        /*001a*/ 	.short	(.L_59 - .L_58)
.L_58:
        /*001c*/ 	.word	0x00000000
        /*0020*/ 	.short	0x0002
        /*0022*/ 	.short	0x0010
        /*0024*/ 	.byte	0x00, 0xf5, 0x21, 0x00


	//----- nvinfo : EIATTR_KPARAM_INFO
	.align		4
.L_59:
        /*0028*/ 	.byte	0x04, 0x17
        /*002a*/ 	.short	(.L_61 - .L_60)
.L_60:
        /*002c*/ 	.word	0x00000000
        /*0030*/ 	.short	0x0001
        /*0032*/ 	.short	0x0008
        /*0034*/ 	.byte	0x00, 0xf5, 0x21, 0x00


	//----- nvinfo : EIATTR_KPARAM_INFO
	.align		4
.L_61:
        /*0038*/ 	.byte	0x04, 0x17
        /*003a*/ 	.short	(.L_63 - .L_62)
.L_62:
        /*003c*/ 	.word	0x00000000
        /*0040*/ 	.short	0x0000
        /*0042*/ 	.short	0x0000
        /*0044*/ 	.byte	0x00, 0xf5, 0x21, 0x00


	//----- nvinfo : EIATTR_SPARSE_MMA_MASK
	.align		4
.L_63:
        /*0048*/ 	.byte	0x03, 0x50
        /*004a*/ 	.short	0x0000


	//----- nvinfo : EIATTR_MAXREG_COUNT
	.align		4
        /*004c*/ 	.byte	0x03, 0x1b
        /*004e*/ 	.short	0x00ff


	//----- nvinfo : EIATTR_MERCURY_ISA_VERSION
	.align		4
        /*0050*/ 	.byte	0x03, 0x5f
        /*0052*/ 	.short	0x0101


	//----- nvinfo : EIATTR_VRC_CTA_INIT_COUNT
	.align		4
        /*0054*/ 	.byte	0x02, 0x4a
	.zero		1
	.zero		1


	//----- nvinfo : EIATTR_EXIT_INSTR_OFFSETS
	.align		4
        /*0058*/ 	.byte	0x04, 0x1c
        /*005a*/ 	.short	(.L_65 - .L_64)


	//   ....[0]....
.L_64:
        /*005c*/ 	.word	0x00000070


	//   ....[1]....
        /*0060*/ 	.word	0x00000130


	//----- nvinfo : EIATTR_CBANK_PARAM_SIZE
	.align		4
.L_65:
        /*0064*/ 	.byte	0x03, 0x19
        /*0066*/ 	.short	0x001c


	//----- nvinfo : EIATTR_PARAM_CBANK
	.align		4
        /*0068*/ 	.byte	0x04, 0x0a
        /*006a*/ 	.short	(.L_67 - .L_66)
	.align		4
.L_66:
        /*006c*/ 	.word	index@(.nv.constant0._Z19vector_add_parallelPfS_S_i)
        /*0070*/ 	.short	0x0380
        /*0072*/ 	.short	0x001c


	//----- nvinfo : EIATTR_SW_WAR
	.align		4
.L_67:
        /*0074*/ 	.byte	0x04, 0x36
        /*0076*/ 	.short	(.L_69 - .L_68)
.L_68:
        /*0078*/ 	.word	0x00000008
.L_69:


//--------------------- .nv.callgraph             --------------------------
	.section	.nv.callgraph,"",@"SHT_CUDA_CALLGRAPH"
	.align	4
	.sectionentsize	8
	.align		4
        /*0000*/ 	.word	0x00000000
	.align		4
        /*0004*/ 	.word	0xffffffff
	.align		4
        /*0008*/ 	.word	0x00000000
	.align		4
        /*000c*/ 	.word	0xfffffffe
	.align		4
        /*0010*/ 	.word	0x00000000
	.align		4
        /*0014*/ 	.word	0xfffffffd
	.align		4
        /*0018*/ 	.word	0x00000000
	.align		4
        /*001c*/ 	.word	0xfffffffc


//--------------------- .text._Z24matrix_add_scalar_seriesPffS_ii --------------------------
	.section	.text._Z24matrix_add_scalar_seriesPffS_ii,"ax",@progbits
	.align	128
        .global         _Z24matrix_add_scalar_seriesPffS_ii
        .type           _Z24matrix_add_scalar_seriesPffS_ii,@function
        .size           _Z24matrix_add_scalar_seriesPffS_ii,(.L_x_8 - _Z24matrix_add_scalar_seriesPffS_ii)
        .other          _Z24matrix_add_scalar_seriesPffS_ii,@"STO_CUDA_ENTRY STV_DEFAULT"
_Z24matrix_add_scalar_seriesPffS_ii:
.text._Z24matrix_add_scalar_seriesPffS_ii:
[----:B------:R-:W-:Y:S08]  /*0000*/  LDC R1, c[0x0][0x37c] ;  /* 0x0000df00ff017b82 */ /* 0x000ff00000000800 */
[----:B------:R-:W0:Y:S02]  /*0010*/  LDC.64 R6, c[0x0][0x398] ;  /* 0x0000e600ff067b82 */ /* 0x000e240000000a00 */
[----:B0-----:R-:W-:-:S05]  /*0020*/  IMAD R6, R7, R6, RZ ;  /* 0x0000000607067224 */ /* 0x001fca00078e02ff */
[----:B------:R-:W-:-:S13]  /*0030*/  ISETP.GE.AND P0, PT, R6, 0x1, PT ;  /* 0x000000010600780c */ /* 0x000fda0003f06270 */
[----:B------:R-:W-:Y:S05]  /*0040*/  @!P0 EXIT ;  /* 0x000000000000894d */ /* 0x000fea0003800000 */
[C---:B------:R-:W-:Y:S01]  /*0050*/  ISETP.GE.U32.AND P1, PT, R6.reuse, 0x10, PT ;  /* 0x000000100600780c */ /* 0x040fe20003f26070 */
[----:B------:R-:W0:Y:S01]  /*0060*/  LDCU.64 UR8, c[0x0][0x358] ;  /* 0x00006b00ff0877ac */ /* 0x000e220008000a00 */
[----:B------:R-:W-:Y:S01]  /*0070*/  LOP3.LUT R10, R6, 0xf, RZ, 0xc0, !PT ;  /* 0x0000000f060a7812 */ /* 0x000fe200078ec0ff */
[----:B------:R-:W-:-:S03]  /*0080*/  HFMA2 R0, -RZ, RZ, 0, 0 ;  /* 0x00000000ff007431 */ /* 0x000fc600000001ff */
[----:B------:R-:W-:-:S07]  /*0090*/  ISETP.NE.AND P0, PT, R10, RZ, PT ;  /* 0x000000ff0a00720c */ /* 0x000fce0003f05270 */
[----:B------:R-:W-:Y:S06]  /*00a0*/  @!P1 BRA `(.L_x_0) ;  /* 0x0000000400209947 */ /* 0x000fec0003800000 */
[----:B------:R-:W1:Y:S01]  /*00b0*/  LDCU.64 UR6, c[0x0][0x380] ;  /* 0x00007000ff0677ac */ /* 0x000e620008000a00 */
[----:B------:R-:W-:Y:S01]  /*00c0*/  LOP3.LUT R0, R6, 0x7ffffff0, RZ, 0xc0, !PT ;  /* 0x7ffffff006007812 */ /* 0x000fe200078ec0ff */
[----:B------:R-:W2:Y:S03]  /*00d0*/  LDCU.64 UR4, c[0x0][0x390] ;  /* 0x00007200ff0477ac */ /* 0x000ea60008000a00 */
[----:B------:R-:W-:Y:S01]  /*00e0*/  IADD3 R7, PT, PT, -R0, RZ, RZ ;  /* 0x000000ff00077210 */ /* 0x000fe20007ffe1ff */
[----:B------:R-:W3:Y:S01]  /*00f0*/  LDCU UR10, c[0x0][0x388] ;  /* 0x00007100ff0a77ac */ /* 0x000ee20008000800 */
[----:B-1----:R-:W-:Y:S02]  /*0100*/  UIADD3 UR6, UP0, UPT, UR6, 0x20, URZ ;  /* 0x0000002006067890 */ /* 0x002fe4000ff1e0ff */
[----:B--2---:R-:W-:Y:S02]  /*0110*/  UIADD3 UR4, UP1, UPT, UR4, 0x20, URZ ;  /* 0x0000002004047890 */ /* 0x004fe4000ff3e0ff */
[----:B------:R-:W-:-:S02]  /*0120*/  UIADD3.X UR7, UPT, UPT, URZ, UR7, URZ, UP0, !UPT ;  /* 0x00000007ff077290 */ /* 0x000fc400087fe4ff */
[----:B------:R-:W-:Y:S01]  /*0130*/  MOV R9, UR6 ;  /* 0x0000000600097c02 */ /* 0x000fe20008000f00 */
[----:B------:R-:W-:Y:S01]  /*0140*/  UIADD3.X UR5, UPT, UPT, URZ, UR5, URZ, UP1, !UPT ;  /* 0x00000005ff057290 */ /* 0x000fe20008ffe4ff */
[----:B------:R-:W-:Y:S02]  /*0150*/  MOV R8, UR4 ;  /* 0x0000000400087c02 */ /* 0x000fe40008000f00 */
[----:B------:R-:W-:-:S03]  /*0160*/  MOV R12, UR7 ;  /* 0x00000007000c7c02 */ /* 0x000fc60008000f00 */
[----:B---3--:R-:W-:-:S07]  /*0170*/  MOV R11, UR5 ;  /* 0x00000005000b7c02 */ /* 0x008fce0008000f00 */
.L_x_1:
[----:B------:R-:W-:Y:S01]  /*0180*/  MOV R2, R9 ;  /* 0x0000000900027202 */ /* 0x000fe20000000f00 */
[----:B------:R-:W-:-:S05]  /*0190*/  IMAD.MOV.U32 R3, RZ, RZ, R12 ;  /* 0x000000ffff037224 */ /* 0x000fca00078e000c */
[----:B0-2---:R-:W2:Y:S01]  /*01a0*/  LDG.E R4, desc[UR8][R2.64+-0x20] ;  /* 0xffffe00802047981 */ /* 0x005ea2000c1e1900 */
[----:B------:R-:W-:Y:S01]  /*01b0*/  MOV R5, R11 ;  /* 0x0000000b00057202 */ /* 0x000fe20000000f00 */
[----:B--2---:R-:W-:Y:S01]  /*01c0*/  FADD R9, R4, UR10 ;  /* 0x0000000a04097e21 */ /* 0x004fe20008000000 */
[----:B------:R-:W-:-:S05]  /*01d0*/  MOV R4, R8 ;  /* 0x0000000800047202 */ /* 0x000fca0000000f00 */
[----:B------:R0:W-:Y:S04]  /*01e0*/  STG.E desc[UR8][R4.64+-0x20], R9 ;  /* 0xffffe00904007986 */ /* 0x0001e8000c101908 */
[----:B------:R-:W2:Y:S02]  /*01f0*/  LDG.E R8, desc[UR8][R2.64+-0x1c] ;  /* 0xffffe40802087981 */ /* 0x000ea4000c1e1900 */
[----:B--2---:R-:W-:-:S05]  /*0200*/  FADD R11, R8, UR10 ;  /* 0x0000000a080b7e21 */ /* 0x004fca0008000000 */
[----:B------:R1:W-:Y:S04]  /*0210*/  STG.E desc[UR8][R4.64+-0x1c], R11 ;  /* 0xffffe40b04007986 */ /* 0x0003e8000c101908 */
[----:B------:R-:W2:Y:S02]  /*0220*/  LDG.E R8, desc[UR8][R2.64+-0x18] ;  /* 0xffffe80802087981 */ /* 0x000ea4000c1e1900 */
[----:B--2---:R-:W-:-:S05]  /*0230*/  FADD R13, R8, UR10 ;  /* 0x0000000a080d7e21 */ /* 0x004fca0008000000 */
[----:B------:R2:W-:Y:S04]  /*0240*/  STG.E desc[UR8][R4.64+-0x18], R13 ;  /* 0xffffe80d04007986 */ /* 0x0005e8000c101908 */
[----:B------:R-:W3:Y:S02]  /*0250*/  LDG.E R8, desc[UR8][R2.64+-0x14] ;  /* 0xffffec0802087981 */ /* 0x000ee4000c1e1900 */
[----:B---3--:R-:W-:-:S05]  /*0260*/  FADD R15, R8, UR10 ;  /* 0x0000000a080f7e21 */ /* 0x008fca0008000000 */
[----:B------:R3:W-:Y:S04]  /*0270*/  STG.E desc[UR8][R4.64+-0x14], R15 ;  /* 0xffffec0f04007986 */ /* 0x0007e8000c101908 */
[----:B------:R-:W0:Y:S02]  /*0280*/  LDG.E R8, desc[UR8][R2.64+-0x10] ;  /* 0xfffff00802087981 */ /* 0x000e24000c1e1900 */
[----:B0-----:R-:W-:-:S05]  /*0290*/  FADD R9, R8, UR10 ;  /* 0x0000000a08097e21 */ /* 0x001fca0008000000 */
[----:B------:R0:W-:Y:S04]  /*02a0*/  STG.E desc[UR8][R4.64+-0x10], R9 ;  /* 0xfffff00904007986 */ /* 0x0001e8000c101908 */
[----:B------:R-:W1:Y:S02]  /*02b0*/  LDG.E R8, desc[UR8][R2.64+-0xc] ;  /* 0xfffff40802087981 */ /* 0x000e64000c1e1900 */
[----:B-1----:R-:W-:-:S05]  /*02c0*/  FADD R11, R8, UR10 ;  /* 0x0000000a080b7e21 */ /* 0x002fca0008000000 */
        /* <DEDUP_REMOVED lines=18> */
[----:B------:R-:W-:Y:S04]  /*03f0*/  STG.E desc[UR8][R4.64+0xc], R15 ;  /* 0x00000c0f04007986 */ /* 0x000fe8000c101908 */
[----:B------:R-:W0:Y:S02]  /*0400*/  LDG.E R8, desc[UR8][R2.64+0x10] ;  /* 0x0000100802087981 */ /* 0x000e24000c1e1900 */
[----:B0-----:R-:W-:-:S05]  /*0410*/  FADD R9, R8, UR10 ;  /* 0x0000000a08097e21 */ /* 0x001fca0008000000 */
[----:B------:R0:W-:Y:S04]  /*0420*/  STG.E desc[UR8][R4.64+0x10], R9 ;  /* 0x0000100904007986 */ /* 0x0001e8000c101908 */
[----:B------:R-:W1:Y:S02]  /*0430*/  LDG.E R8, desc[UR8][R2.64+0x14] ;  /* 0x0000140802087981 */ /* 0x000e64000c1e1900 */
[----:B-1----:R-:W-:-:S05]  /*0440*/  FADD R11, R8, UR10 ;  /* 0x0000000a080b7e21 */ /* 0x002fca0008000000 */
[----:B------:R1:W-:Y:S04]  /*0450*/  STG.E desc[UR8][R4.64+0x14], R11 ;  /* 0x0000140b04007986 */ /* 0x0003e8000c101908 */
[----:B------:R-:W2:Y:S01]  /*0460*/  LDG.E R8, desc[UR8][R2.64+0x18] ;  /* 0x0000180802087981 */ /* 0x000ea2000c1e1900 */
[----:B------:R-:W-:Y:S01]  /*0470*/  IADD3 R7, PT, PT, R7, 0x10, RZ ;  /* 0x0000001007077810 */ /* 0x000fe20007ffe0ff */
[----:B--2---:R-:W-:-:S05]  /*0480*/  FADD R13, R8, UR10 ;  /* 0x0000000a080d7e21 */ /* 0x004fca0008000000 */
[----:B------:R2:W-:Y:S04]  /*0490*/  STG.E desc[UR8][R4.64+0x18], R13 ;  /* 0x0000180d04007986 */ /* 0x0005e8000c101908 */
[----:B------:R-:W3:Y:S01]  /*04a0*/  LDG.E R8, desc[UR8][R2.64+0x1c] ;  /* 0x00001c0802087981 */ /* 0x000ee2000c1e1900 */
[----:B------:R-:W-:Y:S02]  /*04b0*/  ISETP.NE.AND P1, PT, R7, RZ, PT ;  /* 0x000000ff0700720c */ /* 0x000fe40003f25270 */
[----:B0-----:R-:W-:-:S04]  /*04c0*/  IADD3 R9, P2, PT, R2, 0x40, RZ ;  /* 0x0000004002097810 */ /* 0x001fc80007f5e0ff */
[----:B------:R-:W-:Y:S01]  /*04d0*/  IADD3.X R12, PT, PT, RZ, R3, RZ, P2, !PT ;  /* 0x00000003ff0c7210 */ /* 0x000fe200017fe4ff */
[----:B---3--:R-:W-:Y:S01]  /*04e0*/  FADD R15, R8, UR10 ;  /* 0x0000000a080f7e21 */ /* 0x008fe20008000000 */
[----:B------:R-:W-:-:S04]  /*04f0*/  IADD3 R8, P3, PT, R4, 0x40, RZ ;  /* 0x0000004004087810 */ /* 0x000fc80007f7e0ff */
[----:B------:R2:W-:Y:S01]  /*0500*/  STG.E desc[UR8][R4.64+0x1c], R15 ;  /* 0x00001c0f04007986 */ /* 0x0005e2000c101908 */
[----:B-1----:R-:W-:Y:S01]  /*0510*/  IADD3.X R11, PT, PT, RZ, R5, RZ, P3, !PT ;  /* 0x00000005ff0b7210 */ /* 0x002fe20001ffe4ff */
[----:B------:R-:W-:Y:S07]  /*0520*/  @P1 BRA `(.L_x_1) ;  /* 0xfffffffc00141947 */ /* 0x000fee000383ffff */
.L_x_0:
[----:B0-----:R-:W-:Y:S05]  /*0530*/  @!P0 EXIT ;  /* 0x000000000000894d */ /* 0x001fea0003800000 */
[----:B------:R-:W-:Y:S02]  /*0540*/  ISETP.GE.U32.AND P0, PT, R10, 0x8, PT ;  /* 0x000000080a00780c */ /* 0x000fe40003f06070 */
[----:B------:R-:W-:-:S04]  /*0550*/  LOP3.LUT R12, R6, 0x7, RZ, 0xc0, !PT ;  /* 0x00000007060c7812 */ /* 0x000fc800078ec0ff */
[----:B------:R-:W-:-:S07]  /*0560*/  ISETP.NE.AND P1, PT, R12, RZ, PT ;  /* 0x000000ff0c00720c */ /* 0x000fce0003f25270 */
[----:B------:R-:W-:Y:S06]  /*0570*/  @!P0 BRA `(.L_x_2) ;  /* 0x0000000000788947 */ /* 0x000fec0003800000 */
[----:B------:R-:W0:Y:S01]  /*0580*/  LDC.64 R2, c[0x0][0x380] ;  /* 0x0000e000ff027b82 */ /* 0x000e220000000a00 */
[----:B------:R-:W1:Y:S07]  /*0590*/  LDCU UR4, c[0x0][0x388] ;  /* 0x00007100ff0477ac */ /* 0x000e6e0008000800 */
[----:B--2---:R-:W2:Y:S01]  /*05a0*/  LDC.64 R4, c[0x0][0x390] ;  /* 0x0000e400ff047b82 */ /* 0x004ea20000000a00 */
[----:B0-----:R-:W-:-:S05]  /*05b0*/  IMAD.WIDE.U32 R2, R0, 0x4, R2 ;  /* 0x0000000400027825 */ /* 0x001fca00078e0002 */
[----:B------:R-:W1:Y:S01]  /*05c0*/  LDG.E R7, desc[UR8][R2.64] ;  /* 0x0000000802077981 */ /* 0x000e62000c1e1900 */
[----:B--2---:R-:W-:-:S04]  /*05d0*/  IMAD.WIDE.U32 R4, R0, 0x4, R4 ;  /* 0x0000000400047825 */ /* 0x004fc800078e0004 */
[----:B-1----:R-:W-:-:S05]  /*05e0*/  FADD R7, R7, UR4 ;  /* 0x0000000407077e21 */ /* 0x002fca0008000000 */
        /* <DEDUP_REMOVED lines=19> */
[----:B------:R-:W3:Y:S01]  /*0720*/  LDG.E R8, desc[UR8][R2.64+0x1c] ;  /* 0x00001c0802087981 */ /* 0x000ee2000c1e1900 */
[----:B------:R-:W-:Y:S02]  /*0730*/  VIADD R0, R0, 0x8 ;  /* 0x0000000800007836 */ /* 0x000fe40000000000 */
[----:B---3--:R-:W-:-:S05]  /*0740*/  FADD R13, R8, UR4 ;  /* 0x00000004080d7e21 */ /* 0x008fca0008000000 */
[----:B------:R0:W-:Y:S02]  /*0750*/  STG.E desc[UR8][R4.64+0x1c], R13 ;  /* 0x00001c0d04007986 */ /* 0x0001e4000c101908 */
.L_x_2:
[----:B------:R-:W-:Y:S05]  /*0760*/  @!P1 EXIT ;  /* 0x000000000000994d */ /* 0x000fea0003800000 */
[----:B------:R-:W-:Y:S02]  /*0770*/  ISETP.GE.U32.AND P0, PT, R12, 0x4, PT ;  /* 0x000000040c00780c */ /* 0x000fe40003f06070 */
[----:B------:R-:W-:-:S04]  /*0780*/  LOP3.LUT R6, R6, 0x3, RZ, 0xc0, !PT ;  /* 0x0000000306067812 */ /* 0x000fc800078ec0ff */
[----:B------:R-:W-:-:S07]  /*0790*/  ISETP.NE.AND P1, PT, R6, RZ, PT ;  /* 0x000000ff0600720c */ /* 0x000fce0003f25270 */
[----:B------:R-:W-:Y:S06]  /*07a0*/  @!P0 BRA `(.L_x_3) ;  /* 0x0000000000488947 */ /* 0x000fec0003800000 */
[----:B------:R-:W1:Y:S01]  /*07b0*/  LDC.64 R2, c[0x0][0x380] ;  /* 0x0000e000ff027b82 */ /* 0x000e620000000a00 */
[----:B------:R-:W3:Y:S07]  /*07c0*/  LDCU UR4, c[0x0][0x388] ;  /* 0x00007100ff0477ac */ /* 0x000eee0008000800 */
[----:B0-2---:R-:W0:Y:S01]  /*07d0*/  LDC.64 R4, c[0x0][0x390] ;  /* 0x0000e400ff047b82 */ /* 0x005e220000000a00 */
[----:B-1----:R-:W-:-:S05]  /*07e0*/  IMAD.WIDE.U32 R2, R0, 0x4, R2 ;  /* 0x0000000400027825 */ /* 0x002fca00078e0002 */
[----:B------:R-:W3:Y:S01]  /*07f0*/  LDG.E R7, desc[UR8][R2.64] ;  /* 0x0000000802077981 */ /* 0x000ee2000c1e1900 */
[----:B0-----:R-:W-:-:S04]  /*0800*/  IMAD.WIDE.U32 R4, R0, 0x4, R4 ;  /* 0x0000000400047825 */ /* 0x001fc800078e0004 */
[----:B---3--:R-:W-:-:S05]  /*0810*/  FADD R7, R7, UR4 ;  /* 0x0000000407077e21 */ /* 0x008fca0008000000 */
[----:B------:R1:W-:Y:S04]  /*0820*/  STG.E desc[UR8][R4.64], R7 ;  /* 0x0000000704007986 */ /* 0x0003e8000c101908 */
[----:B------:R-:W2:Y:S02]  /*0830*/  LDG.E R8, desc[UR8][R2.64+0x4] ;  /* 0x0000040802087981 */ /* 0x000ea4000c1e1900 */
[----:B--2---:R-:W-:-:S05]  /*0840*/  FADD R9, R8, UR4 ;  /* 0x0000000408097e21 */ /* 0x004fca0008000000 */
[----:B------:R1:W-:Y:S04]  /*0850*/  STG.E desc[UR8][R4.64+0x4], R9 ;  /* 0x0000040904007986 */ /* 0x0003e8000c101908 */
[----:B------:R-:W2:Y:S02]  /*0860*/  LDG.E R8, desc[UR8][R2.64+0x8] ;  /* 0x0000080802087981 */ /* 0x000ea4000c1e1900 */
[----:B--2---:R-:W-:-:S05]  /*0870*/  FADD R11, R8, UR4 ;  /* 0x00000004080b7e21 */ /* 0x004fca0008000000 */
[----:B------:R1:W-:Y:S04]  /*0880*/  STG.E desc[UR8][R4.64+0x8], R11 ;  /* 0x0000080b04007986 */ /* 0x0003e8000c101908 */
[----:B------:R-:W2:Y:S01]  /*0890*/  LDG.E R8, desc[UR8][R2.64+0xc] ;  /* 0x00000c0802087981 */ /* 0x000ea2000c1e1900 */
[----:B------:R-:W-:Y:S01]  /*08a0*/  IADD3 R0, PT, PT, R0, 0x4, RZ ;  /* 0x0000000400007810 */ /* 0x000fe20007ffe0ff */
[----:B--2---:R-:W-:-:S05]  /*08b0*/  FADD R13, R8, UR4 ;  /* 0x00000004080d7e21 */ /* 0x004fca0008000000 */
[----:B------:R1:W-:Y:S02]  /*08c0*/  STG.E desc[UR8][R4.64+0xc], R13 ;  /* 0x00000c0d04007986 */ /* 0x0003e4000c101908 */
.L_x_3:
[----:B------:R-:W-:Y:S05]  /*08d0*/  @!P1 EXIT ;  /* 0x000000000000994d */ /* 0x000fea0003800000 */
[----:B------:R-:W3:Y:S01]  /*08e0*/  LDC.64 R2, c[0x0][0x390] ;  /* 0x0000e400ff027b82 */ /* 0x000ee20000000a00 */
[----:B------:R-:W-:Y:S01]  /*08f0*/  IADD3 R6, PT, PT, -R6, RZ, RZ ;  /* 0x000000ff06067210 */ /* 0x000fe20007ffe1ff */
[----:B------:R-:W4:Y:S06]  /*0900*/  LDCU UR4, c[0x0][0x388] ;  /* 0x00007100ff0477ac */ /* 0x000f2c0008000800 */
[----:B012---:R-:W0:Y:S01]  /*0910*/  LDC.64 R4, c[0x0][0x380] ;  /* 0x0000e000ff047b82 */ /* 0x007e220000000a00 */
[----:B---3--:R-:W-:-:S03]  /*0920*/  IMAD.WIDE.U32 R2, R0, 0x4, R2 ;  /* 0x0000000400027825 */ /* 0x008fc600078e0002 */
[----:B------:R-:W-:Y:S02]  /*0930*/  MOV R8, R2 ;  /* 0x0000000200087202 */ /* 0x000fe40000000f00 */
[----:B------:R-:W-:Y:S01]  /*0940*/  MOV R9, R3 ;  /* 0x0000000300097202 */ /* 0x000fe20000000f00 */
[----:B0-----:R-:W-:-:S05]  /*0950*/  IMAD.WIDE.U32 R4, R0, 0x4, R4 ;  /* 0x0000000400047825 */ /* 0x001fca00078e0004 */
[----:B----4-:R-:W-:-:S07]  /*0960*/  MOV R7, R5 ;  /* 0x0000000500077202 */ /* 0x010fce0000000f00 */
.L_x_4:
[----:B0-----:R-:W-:Y:S01]  /*0970*/  IMAD.MOV.U32 R2, RZ, RZ, R4 ;  /* 0x000000ffff027224 */ /* 0x001fe200078e0004 */
[----:B------:R-:W-:-:S05]  /*0980*/  MOV R3, R7 ;  /* 0x0000000700037202 */ /* 0x000fca0000000f00 */
[----:B------:R0:W2:Y:S01]  /*0990*/  LDG.E R0, desc[UR8][R2.64] ;  /* 0x0000000802007981 */ /* 0x0000a2000c1e1900 */
[----:B------:R-:W-:Y:S02]  /*09a0*/  IADD3 R6, PT, PT, R6, 0x1, RZ ;  /* 0x0000000106067810 */ /* 0x000fe40007ffe0ff */
[----:B------:R-:W-:Y:S02]  /*09b0*/  IADD3 R4, P2, PT, R4, 0x4, RZ ;  /* 0x0000000404047810 */ /* 0x000fe40007f5e0ff */
[----:B------:R-:W-:Y:S02]  /*09c0*/  ISETP.NE.AND P0, PT, R6, RZ, PT ;  /* 0x000000ff0600720c */ /* 0x000fe40003f05270 */
[----:B------:R-:W-:Y:S02]  /*09d0*/  IADD3.X R7, PT, PT, RZ, R7, RZ, P2, !PT ;  /* 0x00000007ff077210 */ /* 0x000fe400017fe4ff */
[----:B0-----:R-:W-:Y:S02]  /*09e0*/  MOV R2, R8 ;  /* 0x0000000800027202 */ /* 0x001fe40000000f00 */
[----:B------:R-:W-:-:S02]  /*09f0*/  MOV R3, R9 ;  /* 0x0000000900037202 */ /* 0x000fc40000000f00 */
[----:B------:R-:W-:-:S04]  /*0a00*/  IADD3 R8, P1, PT, R8, 0x4, RZ ;  /* 0x0000000408087810 */ /* 0x000fc80007f3e0ff */
[----:B------:R-:W-:Y:S01]  /*0a10*/  IADD3.X R9, PT, PT, RZ, R9, RZ, P1, !PT ;  /* 0x00000009ff097210 */ /* 0x000fe20000ffe4ff */
[----:B--2---:R-:W-:-:S05]  /*0a20*/  FADD R5, R0, UR4 ;  /* 0x0000000400057e21 */ /* 0x004fca0008000000 */
[----:B------:R0:W-:Y:S01]  /*0a30*/  STG.E desc[UR8][R2.64], R5 ;  /* 0x0000000502007986 */ /* 0x0001e2000c101908 */
[----:B------:R-:W-:Y:S05]  /*0a40*/  @P0 BRA `(.L_x_4) ;  /* 0xfffffffc00c80947 */ /* 0x000fea000383ffff */
[----:B------:R-:W-:Y:S05]  /*0a50*/  EXIT ;  /* 0x000000000000794d */ /* 0x000fea0003800000 */
.L_x_5:
[----:B------:R-:W-:-:S00]  /*0a60*/  BRA `(.L_x_5) ;  /* 0xfffffffc00fc7947 */ /* 0x000fc0000383ffff */
[----:B------:R-:W-:-:S00]  /*0a70*/  NOP ;  /* 0x0000000000007918 */ /* 0x000fc00000000000 */
        /* <DEDUP_REMOVED lines=8> */
.L_x_8:


//--------------------- .text._Z17matrix_add_scalarPffS_ii --------------------------
	.section	.text._Z17matrix_add_scalarPffS_ii,"ax",@progbits
	.align	128
        .global         _Z17matrix_add_scalarPffS_ii
        .type           _Z17matrix_add_scalarPffS_ii,@function
        .size           _Z17matrix_add_scalarPffS_ii,(.L_x_9 - _Z17matrix_add_scalarPffS_ii)
        .other          _Z17matrix_add_scalarPffS_ii,@"STO_CUDA_ENTRY STV_DEFAULT"
_Z17matrix_add_scalarPffS_ii:
.text._Z17matrix_add_scalarPffS_ii:
[----:B------:R-:W-:Y:S01]  /*0000*/  LDC R1, c[0x0][0x37c] ;  /* 0x0000df00ff017b82 */ /* 0x000fe20000000800 */
[----:B------:R-:W0:Y:S07]  /*0010*/  S2R R0, SR_TID.X ;  /* 0x0000000000007919 */ /* 0x000e2e0000002100 */
[----:B------:R-:W0:Y:S01]  /*0020*/  S2UR UR4, SR_CTAID.X ;  /* 0x00000000000479c3 */ /* 0x000e220000002500 */
[----:B------:R-:W1:Y:S01]  /*0030*/  LDCU.64 UR6, c[0x0][0x398] ;  /* 0x00007300ff0677ac */ /* 0x000e620008000a00 */
[----:B------:R-:W2:Y:S06]  /*0040*/  S2R R5, SR_TID.Y ;  /* 0x0000000000057919 */ /* 0x000eac0000002200 */
[----:B------:R-:W0:Y:S08]  /*0050*/  LDC R3, c[0x0][0x360] ;  /* 0x0000d800ff037b82 */ /* 0x000e300000000800 */
[----:B------:R-:W2:Y:S08]  /*0060*/  S2UR UR5, SR_CTAID.Y ;  /* 0x00000000000579c3 */ /* 0x000eb00000002600 */
[----:B------:R-:W2:Y:S01]  /*0070*/  LDC R2, c[0x0][0x364] ;  /* 0x0000d900ff027b82 */ /* 0x000ea20000000800 */
[----:B0-----:R-:W-:-:S05]  /*0080*/  IMAD R0, R3, UR4, R0 ;  /* 0x0000000403007c24 */ /* 0x001fca000f8e0200 */
[----:B-1----:R-:W-:Y:S01]  /*0090*/  ISETP.GE.AND P0, PT, R0, UR7, PT ;  /* 0x0000000700007c0c */ /* 0x002fe2000bf06270 */
[----:B--2---:R-:W-:-:S05]  /*00a0*/  IMAD R5, R2, UR5, R5 ;  /* 0x0000000502057c24 */ /* 0x004fca000f8e0205 */
[----:B------:R-:W-:-:S13]  /*00b0*/  ISETP.GE.OR P0, PT, R5, UR6, P0 ;  /* 0x0000000605007c0c */ /* 0x000fda0008706670 */
[----:B------:R-:W-:Y:S05]  /*00c0*/  @P0 EXIT ;  /* 0x000000000000094d */ /* 0x000fea0003800000 */
[----:B------:R-:W0:Y:S01]  /*00d0*/  LDC.64 R2, c[0x0][0x380] ;  /* 0x0000e000ff027b82 */ /* 0x000e220000000a00 */
[----:B------:R-:W1:Y:S01]  /*00e0*/  LDCU.64 UR4, c[0x0][0x358] ;  /* 0x00006b00ff0477ac */ /* 0x000e620008000a00 */
[----:B------:R-:W-:Y:S01]  /*00f0*/  IMAD R7, R5, UR7, R0 ;  /* 0x0000000705077c24 */ /* 0x000fe2000f8e0200 */
[----:B------:R-:W2:Y:S05]  /*0100*/  LDCU UR6, c[0x0][0x388] ;  /* 0x00007100ff0677ac */ /* 0x000eaa0008000800 */
[----:B------:R-:W3:Y:S01]  /*0110*/  LDC.64 R4, c[0x0][0x390] ;  /* 0x0000e400ff047b82 */ /* 0x000ee20000000a00 */
[----:B0-----:R-:W-:-:S06]  /*0120*/  IMAD.WIDE R2, R7, 0x4, R2 ;  /* 0x0000000407027825 */ /* 0x001fcc00078e0202 */
[----:B-1----:R-:W2:Y:S01]  /*0130*/  LDG.E R2, desc[UR4][R2.64] ;  /* 0x0000000402027981 */ /* 0x002ea2000c1e1900 */
[----:B---3--:R-:W-:-:S04]  /*0140*/  IMAD.WIDE R4, R7, 0x4, R4 ;  /* 0x0000000407047825 */ /* 0x008fc800078e0204 */
[----:B--2---:R-:W-:-:S05]  /*0150*/  FADD R7, R2, UR6 ;  /* 0x0000000602077e21 */ /* 0x004fca0008000000 */
[----:B------:R-:W-:Y:S01]  /*0160*/  STG.E desc[UR4][R4.64], R7 ;  /* 0x0000000704007986 */ /* 0x000fe2000c101904 */
[----:B------:R-:W-:Y:S05]  /*0170*/  EXIT ;  /* 0x000000000000794d */ /* 0x000fea0003800000 */
.L_x_6:
        /* <DEDUP_REMOVED lines=16> */
.L_x_9:


//--------------------- .text._Z19vector_add_parallelPfS_S_i --------------------------
	.section	.text._Z19vector_add_parallelPfS_S_i,"ax",@progbits
	.align	128
        .global         _Z19vector_add_parallelPfS_S_i
        .type           _Z19vector_add_parallelPfS_S_i,@function
        .size           _Z19vector_add_parallelPfS_S_i,(.L_x_10 - _Z19vector_add_parallelPfS_S_i)
        .other          _Z19vector_add_parallelPfS_S_i,@"STO_CUDA_ENTRY STV_DEFAULT"
_Z19vector_add_parallelPfS_S_i:
.text._Z19vector_add_parallelPfS_S_i:
[----:B------:R-:W-:Y:S01]  /*0000*/  LDC R1, c[0x0][0x37c] ;  /* 0x0000df00ff017b82 */ /* 0x000fe20000000800 */
[----:B------:R-:W0:Y:S07]  /*0010*/  S2R R9, SR_TID.X ;  /* 0x0000000000097919 */ /* 0x000e2e0000002100 */
[----:B------:R-:W0:Y:S01]  /*0020*/  S2UR UR4, SR_CTAID.X ;  /* 0x00000000000479c3 */ /* 0x000e220000002500 */
[----:B------:R-:W1:Y:S07]  /*0030*/  LDCU UR5, c[0x0][0x398] ;  /* 0x00007300ff0577ac */ /* 0x000e6e0008000800 */
[----:B------:R-:W0:Y:S02]  /*0040*/  LDC R0, c[0x0][0x360] ;  /* 0x0000d800ff007b82 */ /* 0x000e240000000800 */
[----:B0-----:R-:W-:-:S05]  /*0050*/  IMAD R9, R0, UR4, R9 ;  /* 0x0000000400097c24 */ /* 0x001fca000f8e0209 */
[----:B-1----:R-:W-:-:S13]  /*0060*/  ISETP.GE.AND P0, PT, R9, UR5, PT ;  /* 0x0000000509007c0c */ /* 0x002fda000bf06270 */
[----:B------:R-:W-:Y:S05]  /*0070*/  @P0 EXIT ;  /* 0x000000000000094d */ /* 0x000fea0003800000 */
[----:B------:R-:W0:Y:S01]  /*0080*/  LDC.64 R2, c[0x0][0x380] ;  /* 0x0000e000ff027b82 */ /* 0x000e220000000a00 */
[----:B------:R-:W1:Y:S07]  /*0090*/  LDCU.64 UR4, c[0x0][0x358] ;  /* 0x00006b00ff0477ac */ /* 0x000e6e0008000a00 */
[----:B------:R-:W2:Y:S08]  /*00a0*/  LDC.64 R4, c[0x0][0x388] ;  /* 0x0000e200ff047b82 */ /* 0x000eb00000000a00 */
[----:B------:R-:W3:Y:S01]  /*00b0*/  LDC.64 R6, c[0x0][0x390] ;  /* 0x0000e400ff067b82 */ /* 0x000ee20000000a00 */
[----:B0-----:R-:W-:-:S06]  /*00c0*/  IMAD.WIDE R2, R9, 0x4, R2 ;  /* 0x0000000409027825 */ /* 0x001fcc00078e0202 */
[----:B-1----:R-:W4:Y:S01]  /*00d0*/  LDG.E R2, desc[UR4][R2.64] ;  /* 0x0000000402027981 */ /* 0x002f22000c1e1900 */
[----:B--2---:R-:W-:-:S06]  /*00e0*/  IMAD.WIDE R4, R9, 0x4, R4 ;  /* 0x0000000409047825 */ /* 0x004fcc00078e0204 */
[----:B------:R-:W4:Y:S01]  /*00f0*/  LDG.E R5, desc[UR4][R4.64] ;  /* 0x0000000404057981 */ /* 0x000f22000c1e1900 */
[----:B---3--:R-:W-:-:S04]  /*0100*/  IMAD.WIDE R6, R9, 0x4, R6 ;  /* 0x0000000409067825 */ /* 0x008fc800078e0206 */
[----:B----4-:R-:W-:-:S05]  /*0110*/  FADD R9, R2, R5 ;  /* 0x0000000502097221 */ /* 0x010fca0000000000 */
[----:B------:R-:W-:Y:S01]  /*0120*/  STG.E desc[UR4][R6.64], R9 ;  /* 0x0000000906007986 */ /* 0x000fe2000c101904 */
[----:B------:R-:W-:Y:S05]  /*0130*/  EXIT ;  /* 0x000000000000794d */ /* 0x000fea0003800000 */
.L_x_7:
        /* <DEDUP_REMOVED lines=12> */
.L_x_10:


//--------------------- .nv.shared.reserved.0     --------------------------
	.section	.nv.shared.reserved.0,"aw",@nobits
	.weak		__nv_reservedSMEM_offset_0_alias
	.size		__nv_reservedSMEM_offset_0_alias, 0, 64
	.other		__nv_reservedSMEM_offset_0_alias,@"STO_CUDA_RESERVED_SHARED STV_DEFAULT"
__nv_reservedSMEM_offset_0_alias:
	.zero		0
	.zero		64


//--------------------- .nv.constant0._Z24matrix_add_scalar_seriesPffS_ii --------------------------
	.section	.nv.constant0._Z24matrix_add_scalar_seriesPffS_ii,"a",@progbits
	.sectionflags	@""
	.align	4
.nv.constant0._Z24matrix_add_scalar_seriesPffS_ii:
	.zero		928


//--------------------- .nv.constant0._Z17matrix_add_scalarPffS_ii --------------------------
	.section	.nv.constant0._Z17matrix_add_scalarPffS_ii,"a",@progbits
	.sectionflags	@""
	.align	4
.nv.constant0._Z17matrix_add_scalarPffS_ii:
	.zero		928


//--------------------- .nv.constant0._Z19vector_add_parallelPfS_S_i --------------------------
	.section	.nv.constant0._Z19vector_add_parallelPfS_S_i,"a",@progbits
	.sectionflags	@""
	.align	4
.nv.constant0._Z19vector_add_parallelPfS_S_i:
	.zero		924


//--------------------- SYMBOLS --------------------------

	.type		.nv.reservedSmem.offset0,@object
	.size		.nv.reservedSmem.offset0,0x4
